//
// Generated by NVIDIA NVVM Compiler
//
// Compiler Build ID: CL-36424714
// Cuda compilation tools, release 13.0, V13.0.88
// Based on NVVM 20.0.0
//

.version 9.0
.target sm_100
.address_size 64

	// .globl	_Z22aten_div_scalar_kernelPfS_
.global .align 4 .b8 x[16384];
.global .align 4 .b8 result[16384];

.visible .entry _Z22aten_div_scalar_kernelPfS_(
	.param .u64 .ptr .align 1 _Z22aten_div_scalar_kernelPfS__param_0,
	.param .u64 .ptr .align 1 _Z22aten_div_scalar_kernelPfS__param_1
)
{
	.reg .pred 	%p<4>;
	.reg .b32 	%r<10>;
	.reg .b32 	%f<5>;
	.reg .b64 	%rd<12>;

	ld.param.u64 	%rd1, [_Z22aten_div_scalar_kernelPfS__param_0];
	ld.param.u64 	%rd2, [_Z22aten_div_scalar_kernelPfS__param_1];
	mov.u32 	%r2, %tid.y;
	mov.u32 	%r3, %ctaid.y;
	mov.u32 	%r4, %ntid.y;
	mul.lo.s32 	%r5, %r3, %r4;
	mov.u32 	%r6, %tid.x;
	mov.u32 	%r7, %ctaid.x;
	mov.u32 	%r8, %ntid.x;
	mad.lo.s32 	%r1, %r7, %r8, %r6;
	or.b32  	%r9, %r5, %r2;
	setp.ne.s32 	%p1, %r9, 0;
	setp.gt.s32 	%p2, %r1, 4095;
	or.pred  	%p3, %p1, %p2;
	@%p3 bra 	$L__BB0_2;
	cvta.to.global.u64 	%rd3, %rd1;
	cvta.to.global.u64 	%rd4, %rd2;
	mul.wide.s32 	%rd5, %r1, 4;
	add.s64 	%rd6, %rd3, %rd5;
	ld.global.f32 	%f1, [%rd6];
	mov.u64 	%rd7, x;
	add.s64 	%rd8, %rd7, %rd5;
	st.global.f32 	[%rd8], %f1;
	mul.f32 	%f2, %f1, 0f3E800000;
	mov.u64 	%rd9, result;
	add.s64 	%rd10, %rd9, %rd5;
	st.global.f32 	[%rd10], %f2;
	add.s64 	%rd11, %rd4, %rd5;
	st.global.f32 	[%rd11], %f2;
	ld.global.f32 	%f3, [%rd6];
	st.global.f32 	[%rd8], %f3;
	mul.f32 	%f4, %f3, 0f3E800000;
	st.global.f32 	[%rd10], %f4;
	st.global.f32 	[%rd11], %f4;
$L__BB0_2:
	ret;

}


// ===== COMPILED SASS (sm_100) =====

	.target	sm_100

	.elftype	@"ET_EXEC"


//--------------------- .note.nv.tkinfo           --------------------------
	.section	.note.nv.tkinfo,"",@"SHT_NOTE"
	.sectionflags	@"SHF_NOTE_NV_TKINFO"
	.tkinfo
        /*0018*/ 	.word	0x00000002
        /*0030*/ 	.string	""
        /*0030*/ 	.string	"ptxas"
        /*0030*/ 	.string	"Cuda compilation tools, release 13.0, V13.0.88"
        /*0030*/ 	.string	"Build cuda_13.0.r13.0/compiler.36424714_0"
        /*0030*/ 	.string	"-arch sm_100 -m 64 "



//--------------------- .note.nv.cuinfo           --------------------------
	.section	.note.nv.cuinfo,"",@"SHT_NOTE"
	.sectionflags	@"SHF_NOTE_NV_CUINFO"
        /*0018*/ 	.short	0x0002
        /*001a*/ 	.short	0x0064
        /*001c*/ 	.short	0x0082
	.zero		2


//--------------------- .nv.info                  --------------------------
	.section	.nv.info,"",@"SHT_CUDA_INFO"
	.align	4


	//----- nvinfo : EIATTR_REGCOUNT
	.align		4
        /*0000*/ 	.byte	0x04, 0x2f
        /*0002*/ 	.short	(.L_3 - .L_2)
	.align		4
.L_2:
        /*0004*/ 	.word	index@(_Z22aten_div_scalar_kernelPfS_)
        /*0008*/ 	.word	0x00000012


	//----- nvinfo : EIATTR_FRAME_SIZE
	.align		4
.L_3:
        /*000c*/ 	.byte	0x04, 0x11
        /*000e*/ 	.short	(.L_5 - .L_4)
	.align		4
.L_4:
        /*0010*/ 	.word	index@(_Z22aten_div_scalar_kernelPfS_)
        /*0014*/ 	.word	0x00000000


	//----- nvinfo : EIATTR_MIN_STACK_SIZE
	.align		4
.L_5:
        /*0018*/ 	.byte	0x04, 0x12
        /*001a*/ 	.short	(.L_7 - .L_6)
	.align		4
.L_6:
        /*001c*/ 	.word	index@(_Z22aten_div_scalar_kernelPfS_)
        /*0020*/ 	.word	0x00000000
.L_7:


//--------------------- .nv.compat                --------------------------
	.section	.nv.compat,"",@"SHT_CUDA_COMPAT_INFO"
	.align	4
        /*0000*/ 	.byte	0x02, 0x09, 0x00, 0x00, 0x02, 0x02, 0x01, 0x00, 0x02, 0x05, 0x05, 0x00, 0x03, 0x07, 0x01, 0x01
        /*0010*/ 	.byte	0x02, 0x03, 0x00, 0x00, 0x02, 0x06, 0x01, 0x00, 0x04, 0x0b, 0x08, 0x00, 0x09, 0x00, 0x00, 0x00
        /*0020*/ 	.byte	0x00, 0x00, 0x00, 0x00


//--------------------- .nv.info._Z22aten_div_scalar_kernelPfS_ --------------------------
	.section	.nv.info._Z22aten_div_scalar_kernelPfS_,"",@"SHT_CUDA_INFO"
	.sectionflags	@""
	.align	4


	//----- nvinfo : EIATTR_CUDA_API_VERSION
	.align		4
        /*0000*/ 	.byte	0x04, 0x37
        /*0002*/ 	.short	(.L_9 - .L_8)
.L_8:
        /*0004*/ 	.word	0x00000082


	//----- nvinfo : EIATTR_KPARAM_INFO
	.align		4
.L_9:
        /*0008*/ 	.byte	0x04, 0x17
        /*000a*/ 	.short	(.L_11 - .L_10)
.L_10:
        /*000c*/ 	.word	0x00000000
        /*0010*/ 	.short	0x0001
        /*0012*/ 	.short	0x0008
        /*0014*/ 	.byte	0x00, 0xf5, 0x21, 0x00


	//----- nvinfo : EIATTR_KPARAM_INFO
	.align		4
.L_11:
        /*0018*/ 	.byte	0x04, 0x17
        /*001a*/ 	.short	(.L_13 - .L_12)
.L_12:
        /*001c*/ 	.word	0x00000000
        /*0020*/ 	.short	0x0000
        /*0022*/ 	.short	0x0000
        /*0024*/ 	.byte	0x00, 0xf5, 0x21, 0x00


	//----- nvinfo : EIATTR_SPARSE_MMA_MASK
	.align		4
.L_13:
        /*0028*/ 	.byte	0x03, 0x50
        /*002a*/ 	.short	0x0000


	//----- nvinfo : EIATTR_MAXREG_COUNT
	.align		4
        /*002c*/ 	.byte	0x03, 0x1b
        /*002e*/ 	.short	0x00ff


	//----- nvinfo : EIATTR_MERCURY_ISA_VERSION
	.align		4
        /*0030*/ 	.byte	0x03, 0x5f
        /*0032*/ 	.short	0x0101


	//----- nvinfo : EIATTR_VRC_CTA_INIT_COUNT
	.align		4
        /*0034*/ 	.byte	0x02, 0x4a
	.zero		1
	.zero		1


	//----- nvinfo : EIATTR_EXIT_INSTR_OFFSETS
	.align		4
        /*0038*/ 	.byte	0x04, 0x1c
        /*003a*/ 	.short	(.L_15 - .L_14)


	//   ....[0]....
.L_14:
        /*003c*/ 	.word	0x000000b0


	//   ....[1]....
        /*0040*/ 	.word	0x000001f0


	//----- nvinfo : EIATTR_CBANK_PARAM_SIZE
	.align		4
.L_15:
        /*0044*/ 	.byte	0x03, 0x19
        /*0046*/ 	.short	0x0010


	//----- nvinfo : EIATTR_PARAM_CBANK
	.align		4
        /*0048*/ 	.byte	0x04, 0x0a
        /*004a*/ 	.short	(.L_17 - .L_16)
	.align		4
.L_16:
        /*004c*/ 	.word	index@(.nv.constant0._Z22aten_div_scalar_kernelPfS_)
        /*0050*/ 	.short	0x0380
        /*0052*/ 	.short	0x0010


	//----- nvinfo : EIATTR_SW_WAR
	.align		4
.L_17:
        /*0054*/ 	.byte	0x04, 0x36
        /*0056*/ 	.short	(.L_19 - .L_18)
.L_18:
        /*0058*/ 	.word	0x00000008
.L_19:


//--------------------- .nv.callgraph             --------------------------
	.section	.nv.callgraph,"",@"SHT_CUDA_CALLGRAPH"
	.align	4
	.sectionentsize	8
	.align		4
        /*0000*/ 	.word	0x00000000
	.align		4
        /*0004*/ 	.word	0xffffffff
	.align		4
        /*0008*/ 	.word	0x00000000
	.align		4
        /*000c*/ 	.word	0xfffffffe
	.align		4
        /*0010*/ 	.word	0x00000000
	.align		4
        /*0014*/ 	.word	0xfffffffd
	.align		4
        /*0018*/ 	.word	0x00000000
	.align		4
        /*001c*/ 	.word	0xfffffffc


//--------------------- .nv.constant4             --------------------------
	.section	.nv.constant4,"a",@progbits
	.align	8
	.align		8
.nv.constant4:
        /*0000*/ 	.dword	x
	.align		8
        /*0008*/ 	.dword	result


//--------------------- .text._Z22aten_div_scalar_kernelPfS_ --------------------------
	.section	.text._Z22aten_div_scalar_kernelPfS_,"ax",@progbits
	.align	128
        .global         _Z22aten_div_scalar_kernelPfS_
        .type           _Z22aten_div_scalar_kernelPfS_,@function
        .size           _Z22aten_div_scalar_kernelPfS_,(.L_x_1 - _Z22aten_div_scalar_kernelPfS_)
        .other          _Z22aten_div_scalar_kernelPfS_,@"STO_CUDA_ENTRY STV_DEFAULT"
_Z22aten_div_scalar_kernelPfS_:
.text._Z22aten_div_scalar_kernelPfS_:
[----:B------:R-:W-:Y:S01]  /*0000*/  LDC R1, c[0x0][0x37c] ;  /* 0x0000df00ff017b82 */ /* 0x000fe20000000800 */
[----:B------:R-:W0:Y:S07]  /*0010*/  S2R R11, SR_TID.X ;  /* 0x00000000000b7919 */ /* 0x000e2e0000002100 */
[----:B------:R-:W1:Y:S01]  /*0020*/  S2UR UR4, SR_CTAID.Y ;  /* 0x00000000000479c3 */ /* 0x000e620000002600 */
[----:B------:R-:W1:Y:S01]  /*0030*/  LDCU UR5, c[0x0][0x364] ;  /* 0x00006c80ff0577ac */ /* 0x000e620008000800 */
[----:B------:R-:W2:Y:S06]  /*0040*/  S2R R2, SR_TID.Y ;  /* 0x0000000000027919 */ /* 0x000eac0000002200 */
[----:B------:R-:W0:Y:S08]  /*0050*/  S2UR UR6, SR_CTAID.X ;  /* 0x00000000000679c3 */ /* 0x000e300000002500 */
[----:B------:R-:W0:Y:S01]  /*0060*/  LDC R0, c[0x0][0x360] ;  /* 0x0000d800ff007b82 */ /* 0x000e220000000800 */
[----:B-1----:R-:W-:-:S06]  /*0070*/  UIMAD UR4, UR4, UR5, URZ ;  /* 0x00000005040472a4 */ /* 0x002fcc000f8e02ff */
[----:B--2---:R-:W-:Y:S01]  /*0080*/  LOP3.LUT P0, RZ, R2, UR4, RZ, 0xfc, !PT ;  /* 0x0000000402ff7c12 */ /* 0x004fe2000f80fcff */
[----:B0-----:R-:W-:-:S05]  /*0090*/  IMAD R11, R0, UR6, R11 ;  /* 0x00000006000b7c24 */ /* 0x001fca000f8e020b */
[----:B------:R-:W-:-:S13]  /*00a0*/  ISETP.GT.OR P0, PT, R11, 0xfff, P0 ;  /* 0x00000fff0b00780c */ /* 0x000fda0000704670 */
[----:B------:R-:W-:Y:S05]  /*00b0*/  @P0 EXIT ;  /* 0x000000000000094d */ /* 0x000fea0003800000 */
[----:B------:R-:W0:Y:S01]  /*00c0*/  LDC.64 R2, c[0x0][0x380] ;  /* 0x0000e000ff027b82 */ /* 0x000e220000000a00 */
[----:B------:R-:W1:Y:S07]  /*00d0*/  LDCU.64 UR4, c[0x0][0x358] ;  /* 0x00006b00ff0477ac */ /* 0x000e6e0008000a00 */
[----:B------:R-:W2:Y:S08]  /*00e0*/  LDC.64 R4, c[0x4][RZ] ;  /* 0x01000000ff047b82 */ /* 0x000eb00000000a00 */
[----:B------:R-:W3:Y:S01]  /*00f0*/  LDC.64 R6, c[0x4][0x8] ;  /* 0x01000200ff067b82 */ /* 0x000ee20000000a00 */
[----:B0-----:R-:W-:-:S07]  /*0100*/  IMAD.WIDE R2, R11, 0x4, R2 ;  /* 0x000000040b027825 */ /* 0x001fce00078e0202 */
[----:B------:R-:W0:Y:S01]  /*0110*/  LDC.64 R8, c[0x0][0x388] ;  /* 0x0000e200ff087b82 */ /* 0x000e220000000a00 */
[----:B-1----:R-:W4:Y:S01]  /*0120*/  LDG.E R13, desc[UR4][R2.64] ;  /* 0x00000004020d7981 */ /* 0x002f22000c1e1900 */
[----:B--2---:R-:W-:-:S04]  /*0130*/  IMAD.WIDE R4, R11, 0x4, R4 ;  /* 0x000000040b047825 */ /* 0x004fc800078e0204 */
[----:B---3--:R-:W-:-:S04]  /*0140*/  IMAD.WIDE R6, R11, 0x4, R6 ;  /* 0x000000040b067825 */ /* 0x008fc800078e0206 */
[----:B0-----:R-:W-:-:S04]  /*0150*/  IMAD.WIDE R8, R11, 0x4, R8 ;  /* 0x000000040b087825 */ /* 0x001fc800078e0208 */
[----:B----4-:R-:W-:Y:S01]  /*0160*/  FMUL R15, R13, 0.25 ;  /* 0x3e8000000d0f7820 */ /* 0x010fe20000400000 */
[----:B------:R-:W-:Y:S04]  /*0170*/  STG.E desc[UR4][R4.64], R13 ;  /* 0x0000000d04007986 */ /* 0x000fe8000c101904 */
[----:B------:R-:W-:Y:S04]  /*0180*/  STG.E desc[UR4][R6.64], R15 ;  /* 0x0000000f06007986 */ /* 0x000fe8000c101904 */
[----:B------:R-:W-:Y:S04]  /*0190*/  STG.E desc[UR4][R8.64], R15 ;  /* 0x0000000f08007986 */ /* 0x000fe8000c101904 */
[----:B------:R-:W2:Y:S02]  /*01a0*/  LDG.E R3, desc[UR4][R2.64] ;  /* 0x0000000402037981 */ /* 0x000ea4000c1e1900 */
[----:B--2---:R-:W-:-:S02]  /*01b0*/  FMUL R11, R3, 0.25 ;  /* 0x3e800000030b7820 */ /* 0x004fc40000400000 */
[----:B------:R-:W-:Y:S04]  /*01c0*/  STG.E desc[UR4][R4.64], R3 ;  /* 0x0000000304007986 */ /* 0x000fe8000c101904 */
[----:B------:R-:W-:Y:S04]  /*01d0*/  STG.E desc[UR4][R6.64], R11 ;  /* 0x0000000b06007986 */ /* 0x000fe8000c101904 */
[----:B------:R-:W-:Y:S01]  /*01e0*/  STG.E desc[UR4][R8.64], R11 ;  /* 0x0000000b08007986 */ /* 0x000fe2000c101904 */
[----:B------:R-:W-:Y:S05]  /*01f0*/  EXIT ;  /* 0x000000000000794d */ /* 0x000fea0003800000 */
.L_x_0:
[----:B------:R-:W-:-:S00]  /*0200*/  BRA `(.L_x_0) ;  /* 0xfffffffc00fc7947 */ /* 0x000fc0000383ffff */
[----:B------:R-:W-:-:S00]  /*0210*/  NOP ;  /* 0x0000000000007918 */ /* 0x000fc00000000000 */
        /* <DEDUP_REMOVED lines=14> */
.L_x_1:


//--------------------- .nv.shared.reserved.0     --------------------------
	.section	.nv.shared.reserved.0,"aw",@nobits
	.weak		__nv_reservedSMEM_offset_0_alias
	.size		__nv_reservedSMEM_offset_0_alias, 0, 64
	.other		__nv_reservedSMEM_offset_0_alias,@"STO_CUDA_RESERVED_SHARED STV_DEFAULT"
__nv_reservedSMEM_offset_0_alias:
	.zero		0
	.zero		64


//--------------------- .nv.global                --------------------------
	.section	.nv.global,"aw",@nobits
	.align	4
.nv.global:
	.type		x,@object
	.size		x,(result - x)
x:
	.zero		16384
	.type		result,@object
	.size		result,(.L_1 - result)
result:
	.zero		16384
.L_1:


//--------------------- .nv.constant0._Z22aten_div_scalar_kernelPfS_ --------------------------
	.section	.nv.constant0._Z22aten_div_scalar_kernelPfS_,"a",@progbits
	.sectionflags	@""
	.align	4
.nv.constant0._Z22aten_div_scalar_kernelPfS_:
	.zero		912


//--------------------- SYMBOLS --------------------------

	.type		.nv.reservedSmem.offset0,@object
	.size		.nv.reservedSmem.offset0,0x4
